	.headerflags	@"EF_CUDA_TEXMODE_UNIFIED EF_CUDA_64BIT_ADDRESS EF_CUDA_ACCELERATORS EF_CUDA_SM90 EF_CUDA_VIRTUAL_SM(EF_CUDA_SM90)"
	.elftype	@"ET_EXEC"


//--------------------- .nv.info                  --------------------------
	.section	.nv.info,"",@"SHT_CUDA_INFO"
	.align	4


	//----- nvinfo : EIATTR_REGCOUNT
	.align		4
        /*0000*/ 	.byte	0x04, 0x2f
        /*0002*/ 	.short	(.L_1 - .L_0)
	.align		4
.L_0:
        /*0004*/ 	.word	index@(triton_poi_fused_convolution_relu_18)
        /*0008*/ 	.word	0x0000000c


	//----- nvinfo : EIATTR_MIN_STACK_SIZE
	.align		4
.L_1:
        /*000c*/ 	.byte	0x04, 0x12
        /*000e*/ 	.short	(.L_3 - .L_2)
	.align		4
.L_2:
        /*0010*/ 	.word	index@(triton_poi_fused_convolution_relu_18)
        /*0014*/ 	.word	0x00000000


	//----- nvinfo : EIATTR_FRAME_SIZE
	.align		4
.L_3:
        /*0018*/ 	.byte	0x04, 0x11
        /*001a*/ 	.short	(.L_5 - .L_4)
	.align		4
.L_4:
        /*001c*/ 	.word	index@(triton_poi_fused_convolution_relu_18)
        /*0020*/ 	.word	0x00000000


	//----- nvinfo : EIATTR_MIN_STACK_SIZE
	.align		4
.L_5:
        /*0024*/ 	.byte	0x04, 0x12
        /*0026*/ 	.short	(.L_7 - .L_6)
	.align		4
.L_6:
        /*0028*/ 	.word	index@(triton_poi_fused_convolution_relu_18)
        /*002c*/ 	.word	0x00000000
.L_7:


//--------------------- .nv.info.triton_poi_fused_convolution_relu_18 --------------------------
	.section	.nv.info.triton_poi_fused_convolution_relu_18,"",@"SHT_CUDA_INFO"
	.sectionflags	@""
	.align	4


	//----- nvinfo : EIATTR_CUDA_API_VERSION
	.align		4
        /*0000*/ 	.byte	0x04, 0x37
        /*0002*/ 	.short	(.L_9 - .L_8)
.L_8:
        /*0004*/ 	.word	0x0000007c


	//----- nvinfo : EIATTR_KPARAM_INFO
	.align		4
.L_9:
        /*0008*/ 	.byte	0x04, 0x17
        /*000a*/ 	.short	(.L_11 - .L_10)
.L_10:
        /*000c*/ 	.word	0x00000000
        /*0010*/ 	.short	0x0002
        /*0012*/ 	.short	0x0010
        /*0014*/ 	.byte	0x00, 0xf0, 0x11, 0x00


	//----- nvinfo : EIATTR_KPARAM_INFO
	.align		4
.L_11:
        /*0018*/ 	.byte	0x04, 0x17
        /*001a*/ 	.short	(.L_13 - .L_12)
.L_12:
        /*001c*/ 	.word	0x00000000
        /*0020*/ 	.short	0x0001
        /*0022*/ 	.short	0x0008
        /*0024*/ 	.byte	0x00, 0xf4, 0x21, 0x00


	//----- nvinfo : EIATTR_KPARAM_INFO
	.align		4
.L_13:
        /*0028*/ 	.byte	0x04, 0x17
        /*002a*/ 	.short	(.L_15 - .L_14)
.L_14:
        /*002c*/ 	.word	0x00000000
        /*0030*/ 	.short	0x0000
        /*0032*/ 	.short	0x0000
        /*0034*/ 	.byte	0x00, 0xf4, 0x21, 0x00


	//----- nvinfo : EIATTR_SPARSE_MMA_MASK
	.align		4
.L_15:
        /*0038*/ 	.byte	0x03, 0x50
        /*003a*/ 	.short	0x0000


	//----- nvinfo : EIATTR_MAXREG_COUNT
	.align		4
        /*003c*/ 	.byte	0x03, 0x1b
        /*003e*/ 	.short	0x00ff


	//----- nvinfo : EIATTR_EXIT_INSTR_OFFSETS
	.align		4
        /*0040*/ 	.byte	0x04, 0x1c
        /*0042*/ 	.short	(.L_17 - .L_16)


	//   ....[0]....
.L_16:
        /*0044*/ 	.word	0x000001b0


	//   ....[1]....
        /*0048*/ 	.word	0x000001d0


	//----- nvinfo : EIATTR_REQNTID
	.align		4
.L_17:
        /*004c*/ 	.byte	0x04, 0x10
        /*004e*/ 	.short	(.L_19 - .L_18)
.L_18:
        /*0050*/ 	.word	0x00000100
        /*0054*/ 	.word	0x00000001
        /*0058*/ 	.word	0x00000001


	//----- nvinfo : EIATTR_CBANK_PARAM_SIZE
	.align		4
.L_19:
        /*005c*/ 	.byte	0x03, 0x19
        /*005e*/ 	.short	0x0014


	//----- nvinfo : EIATTR_PARAM_CBANK
	.align		4
        /*0060*/ 	.byte	0x04, 0x0a
        /*0062*/ 	.short	(.L_21 - .L_20)
	.align		4
.L_20:
        /*0064*/ 	.word	index@(.nv.constant0.triton_poi_fused_convolution_relu_18)
        /*0068*/ 	.short	0x0210
        /*006a*/ 	.short	0x0014


	//----- nvinfo : EIATTR_SW_WAR
	.align		4
.L_21:
        /*006c*/ 	.byte	0x04, 0x36
        /*006e*/ 	.short	(.L_23 - .L_22)
.L_22:
        /*0070*/ 	.word	0x00000008
.L_23:


//--------------------- .nv.callgraph             --------------------------
	.section	.nv.callgraph,"",@"SHT_CUDA_CALLGRAPH"
	.align	4
	.sectionentsize	8
	.align		4
        /*0000*/ 	.word	0x00000000
	.align		4
        /*0004*/ 	.word	0xffffffff
	.align		4
        /*0008*/ 	.word	0x00000000
	.align		4
        /*000c*/ 	.word	0xfffffffe
	.align		4
        /*0010*/ 	.word	0x00000000
	.align		4
        /*0014*/ 	.word	0xfffffffd
	.align		4
        /*0018*/ 	.word	0x00000000
	.align		4
        /*001c*/ 	.word	0xfffffffc


//--------------------- .text.triton_poi_fused_convolution_relu_18 --------------------------
	.section	.text.triton_poi_fused_convolution_relu_18,"ax",@progbits
	.align	128
        .global         triton_poi_fused_convolution_relu_18
        .type           triton_poi_fused_convolution_relu_18,@function
        .size           triton_poi_fused_convolution_relu_18,(.L_x_1 - triton_poi_fused_convolution_relu_18)
        .other          triton_poi_fused_convolution_relu_18,@"STO_CUDA_ENTRY STV_DEFAULT"
triton_poi_fused_convolution_relu_18:
.text.triton_poi_fused_convolution_relu_18:
[----:B------:R-:W0:Y:S02]  /*0000*/  LDC R1, c[0x0][0x28] ;  /* 0x00000a00ff017b82 */ /* 0x000e240000000800 */
[----:B------:R-:W1:Y:S01]  /*0010*/  S2R R0, SR_TID.X ;  /* 0x0000000000007919 */ /* 0x000e620000002100 */
[----:B------:R-:W2:Y:S01]  /*0020*/  LDC.64 R2, c[0x0][0x210] ;  /* 0x00008400ff027b82 */ /* 0x000ea20000000a00 */
[----:B------:R-:W-:Y:S01]  /*0030*/  ULDC.64 UR4, c[0x0][0x208] ;  /* 0x0000820000047ab9 */ /* 0x000fe20000000a00 */
[----:B------:R-:W3:Y:S06]  /*0040*/  S2R R7, SR_CTAID.X ;  /* 0x0000000000077919 */ /* 0x000eec0000002500 */
[----:B------:R-:W4:Y:S01]  /*0050*/  LDC.64 R4, c[0x0][0x218] ;  /* 0x00008600ff047b82 */ /* 0x000f220000000a00 */
[----:B-1----:R-:W-:Y:S01]  /*0060*/  IMAD.SHL.U32 R0, R0, 0x2, RZ ;  /* 0x0000000200007824 */ /* 0x002fe200078e00ff */
[----:B---3--:R-:W-:-:S04]  /*0070*/  SHF.R.S32.HI R6, RZ, 0x16, R7 ;  /* 0x00000016ff067819 */ /* 0x008fc80000011407 */
[----:B------:R-:W-:-:S05]  /*0080*/  LOP3.LUT R0, R0, 0x1fe, RZ, 0xc0, !PT ;  /* 0x000001fe00007812 */ /* 0x000fca00078ec0ff */
[----:B------:R-:W-:Y:S01]  /*0090*/  IMAD R7, R7, 0x200, R0 ;  /* 0x0000020007077824 */ /* 0x000fe200078e0200 */
[----:B------:R-:W-:-:S03]  /*00a0*/  SGXT R0, R6, 0x1 ;  /* 0x000000010600781a */ /* 0x000fc60000000200 */
[C---:B--2---:R-:W-:Y:S01]  /*00b0*/  IMAD.WIDE R2, R7.reuse, 0x4, R2 ;  /* 0x0000000407027825 */ /* 0x044fe200078e0202 */
[----:B------:R-:W-:Y:S02]  /*00c0*/  LEA.HI R0, R0, R7, RZ, 0x9 ;  /* 0x0000000700007211 */ /* 0x000fe400078f48ff */
[----:B------:R-:W-:Y:S02]  /*00d0*/  ISETP.GE.AND P2, PT, R7, 0x220800, PT ;  /* 0x002208000700780c */ /* 0x000fe40003f46270 */
[----:B------:R-:W-:-:S05]  /*00e0*/  LOP3.LUT R0, R0, 0xfffffe00, RZ, 0xc0, !PT ;  /* 0xfffffe0000007812 */ /* 0x000fca00078ec0ff */
[----:B------:R-:W-:Y:S01]  /*00f0*/  IMAD.IADD R9, R7, 0x1, -R0 ;  /* 0x0000000107097824 */ /* 0x000fe200078e0a00 */
[----:B------:R-:W-:-:S03]  /*0100*/  CS2R R6, SRZ ;  /* 0x0000000000067805 */ /* 0x000fc6000001ff00 */
[----:B----4-:R-:W-:Y:S01]  /*0110*/  IMAD.WIDE R4, R9, 0x4, R4 ;  /* 0x0000000409047825 */ /* 0x010fe200078e0204 */
[----:B------:R-:W-:Y:S02]  /*0120*/  CS2R R8, SRZ ;  /* 0x0000000000087805 */ /* 0x000fe4000001ff00 */
[----:B------:R-:W2:Y:S04]  /*0130*/  @!P2 LDG.E.64 R6, desc[UR4][R2.64] ;  /* 0x000000040206a981 */ /* 0x000ea8000c1e1b00 */
[----:B------:R-:W2:Y:S02]  /*0140*/  @!P2 LDG.E.EL.64 R8, desc[UR4][R4.64] ;  /* 0x000000040408a981 */ /* 0x000ea4000c2e1b00 */
[----:B--2---:R-:W-:Y:S01]  /*0150*/  FSETP.GEU.AND P0, PT, R6, -R8, PT ;  /* 0x800000080600720b */ /* 0x004fe20003f0e000 */
[----:B------:R-:W-:Y:S01]  /*0160*/  FADD R6, R8, R6 ;  /* 0x0000000608067221 */ /* 0x000fe20000000000 */
[----:B------:R-:W-:Y:S01]  /*0170*/  FADD R0, R9, R7 ;  /* 0x0000000709007221 */ /* 0x000fe20000000000 */
[----:B------:R-:W-:-:S03]  /*0180*/  FSETP.GEU.AND P1, PT, R7, -R9, PT ;  /* 0x800000090700720b */ /* 0x000fc60003f2e000 */
[----:B------:R-:W-:Y:S02]  /*0190*/  FSEL R6, R6, RZ, P0 ;  /* 0x000000ff06067208 */ /* 0x000fe40000000000 */
[----:B------:R-:W-:Y:S01]  /*01a0*/  FSEL R7, R0, RZ, P1 ;  /* 0x000000ff00077208 */ /* 0x000fe20000800000 */
[----:B------:R-:W-:Y:S07]  /*01b0*/  @P2 EXIT ;  /* 0x000000000000294d */ /* 0x000fee0003800000 */
[----:B------:R-:W-:Y:S01]  /*01c0*/  STG.E.64 desc[UR4][R2.64], R6 ;  /* 0x0000000602007986 */ /* 0x000fe2000c101b04 */
[----:B------:R-:W-:Y:S05]  /*01d0*/  EXIT ;  /* 0x000000000000794d */ /* 0x000fea0003800000 */
.L_x_0:
[----:B------:R-:W-:-:S00]  /*01e0*/  BRA `(.L_x_0) ;  /* 0xfffffffc00fc7947 */ /* 0x000fc0000383ffff */
[----:B------:R-:W-:-:S00]  /*01f0*/  NOP ;  /* 0x0000000000007918 */ /* 0x000fc00000000000 */
        /* <DEDUP_REMOVED lines=8> */
.L_x_1:


//--------------------- .nv.constant0.triton_poi_fused_convolution_relu_18 --------------------------
	.section	.nv.constant0.triton_poi_fused_convolution_relu_18,"a",@progbits
	.sectionflags	@""
	.align	4
.nv.constant0.triton_poi_fused_convolution_relu_18:
	.zero		548
